	.headerflags	@"EF_CUDA_TEXMODE_UNIFIED EF_CUDA_64BIT_ADDRESS EF_CUDA_ACCELERATORS EF_CUDA_SM90 EF_CUDA_VIRTUAL_SM(EF_CUDA_SM90)"
	.elftype	@"ET_EXEC"


//--------------------- .nv.info                  --------------------------
	.section	.nv.info,"",@"SHT_CUDA_INFO"
	.align	4


	//----- nvinfo : EIATTR_REGCOUNT
	.align		4
        /*0000*/ 	.byte	0x04, 0x2f
        /*0002*/ 	.short	(.L_3 - .L_2)
	.align		4
.L_2:
        /*0004*/ 	.word	index@(triton_poi_fused__native_batch_norm_legit_no_training_mul_sigmoid_34)
        /*0008*/ 	.word	0x00000017


	//----- nvinfo : EIATTR_MIN_STACK_SIZE
	.align		4
.L_3:
        /*000c*/ 	.byte	0x04, 0x12
        /*000e*/ 	.short	(.L_5 - .L_4)
	.align		4
.L_4:
        /*0010*/ 	.word	index@(triton_poi_fused__native_batch_norm_legit_no_training_mul_sigmoid_34)
        /*0014*/ 	.word	0x00000000


	//----- nvinfo : EIATTR_FRAME_SIZE
	.align		4
.L_5:
        /*0018*/ 	.byte	0x04, 0x11
        /*001a*/ 	.short	(.L_7 - .L_6)
	.align		4
.L_6:
        /*001c*/ 	.word	index@(triton_poi_fused__native_batch_norm_legit_no_training_mul_sigmoid_34)
        /*0020*/ 	.word	0x00000000


	//----- nvinfo : EIATTR_MIN_STACK_SIZE
	.align		4
.L_7:
        /*0024*/ 	.byte	0x04, 0x12
        /*0026*/ 	.short	(.L_9 - .L_8)
	.align		4
.L_8:
        /*0028*/ 	.word	index@(triton_poi_fused__native_batch_norm_legit_no_training_mul_sigmoid_34)
        /*002c*/ 	.word	0x00000000
.L_9:


//--------------------- .nv.info.triton_poi_fused__native_batch_norm_legit_no_training_mul_sigmoid_34 --------------------------
	.section	.nv.info.triton_poi_fused__native_batch_norm_legit_no_training_mul_sigmoid_34,"",@"SHT_CUDA_INFO"
	.sectionflags	@""
	.align	4


	//----- nvinfo : EIATTR_CUDA_API_VERSION
	.align		4
        /*0000*/ 	.byte	0x04, 0x37
        /*0002*/ 	.short	(.L_11 - .L_10)
.L_10:
        /*0004*/ 	.word	0x0000007c


	//----- nvinfo : EIATTR_KPARAM_INFO
	.align		4
.L_11:
        /*0008*/ 	.byte	0x04, 0x17
        /*000a*/ 	.short	(.L_13 - .L_12)
.L_12:
        /*000c*/ 	.word	0x00000000
        /*0010*/ 	.short	0x0006
        /*0012*/ 	.short	0x0030
        /*0014*/ 	.byte	0x00, 0xf0, 0x11, 0x00


	//----- nvinfo : EIATTR_KPARAM_INFO
	.align		4
.L_13:
        /*0018*/ 	.byte	0x04, 0x17
        /*001a*/ 	.short	(.L_15 - .L_14)
.L_14:
        /*001c*/ 	.word	0x00000000
        /*0020*/ 	.short	0x0005
        /*0022*/ 	.short	0x0028
        /*0024*/ 	.byte	0x00, 0xf4, 0x21, 0x00


	//----- nvinfo : EIATTR_KPARAM_INFO
	.align		4
.L_15:
        /*0028*/ 	.byte	0x04, 0x17
        /*002a*/ 	.short	(.L_17 - .L_16)
.L_16:
        /*002c*/ 	.word	0x00000000
        /*0030*/ 	.short	0x0004
        /*0032*/ 	.short	0x0020
        /*0034*/ 	.byte	0x00, 0xf4, 0x21, 0x00


	//----- nvinfo : EIATTR_KPARAM_INFO
	.align		4
.L_17:
        /*0038*/ 	.byte	0x04, 0x17
        /*003a*/ 	.short	(.L_19 - .L_18)
.L_18:
        /*003c*/ 	.word	0x00000000
        /*0040*/ 	.short	0x0003
        /*0042*/ 	.short	0x0018
        /*0044*/ 	.byte	0x00, 0xf4, 0x21, 0x00


	//----- nvinfo : EIATTR_KPARAM_INFO
	.align		4
.L_19:
        /*0048*/ 	.byte	0x04, 0x17
        /*004a*/ 	.short	(.L_21 - .L_20)
.L_20:
        /*004c*/ 	.word	0x00000000
        /*0050*/ 	.short	0x0002
        /*0052*/ 	.short	0x0010
        /*0054*/ 	.byte	0x00, 0xf4, 0x21, 0x00


	//----- nvinfo : EIATTR_KPARAM_INFO
	.align		4
.L_21:
        /*0058*/ 	.byte	0x04, 0x17
        /*005a*/ 	.short	(.L_23 - .L_22)
.L_22:
        /*005c*/ 	.word	0x00000000
        /*0060*/ 	.short	0x0001
        /*0062*/ 	.short	0x0008
        /*0064*/ 	.byte	0x00, 0xf4, 0x21, 0x00


	//----- nvinfo : EIATTR_KPARAM_INFO
	.align		4
.L_23:
        /*0068*/ 	.byte	0x04, 0x17
        /*006a*/ 	.short	(.L_25 - .L_24)
.L_24:
        /*006c*/ 	.word	0x00000000
        /*0070*/ 	.short	0x0000
        /*0072*/ 	.short	0x0000
        /*0074*/ 	.byte	0x00, 0xf4, 0x21, 0x00


	//----- nvinfo : EIATTR_SPARSE_MMA_MASK
	.align		4
.L_25:
        /*0078*/ 	.byte	0x03, 0x50
        /*007a*/ 	.short	0x0000


	//----- nvinfo : EIATTR_MAXREG_COUNT
	.align		4
        /*007c*/ 	.byte	0x03, 0x1b
        /*007e*/ 	.short	0x00ff


	//----- nvinfo : EIATTR_EXIT_INSTR_OFFSETS
	.align		4
        /*0080*/ 	.byte	0x04, 0x1c
        /*0082*/ 	.short	(.L_27 - .L_26)


	//   ....[0]....
.L_26:
        /*0084*/ 	.word	0x00000580


	//   ....[1]....
        /*0088*/ 	.word	0x000005a0


	//----- nvinfo : EIATTR_REQNTID
	.align		4
.L_27:
        /*008c*/ 	.byte	0x04, 0x10
        /*008e*/ 	.short	(.L_29 - .L_28)
.L_28:
        /*0090*/ 	.word	0x00000080
        /*0094*/ 	.word	0x00000001
        /*0098*/ 	.word	0x00000001


	//----- nvinfo : EIATTR_CBANK_PARAM_SIZE
	.align		4
.L_29:
        /*009c*/ 	.byte	0x03, 0x19
        /*009e*/ 	.short	0x0034


	//----- nvinfo : EIATTR_PARAM_CBANK
	.align		4
        /*00a0*/ 	.byte	0x04, 0x0a
        /*00a2*/ 	.short	(.L_31 - .L_30)
	.align		4
.L_30:
        /*00a4*/ 	.word	index@(.nv.constant0.triton_poi_fused__native_batch_norm_legit_no_training_mul_sigmoid_34)
        /*00a8*/ 	.short	0x0210
        /*00aa*/ 	.short	0x0034


	//----- nvinfo : EIATTR_SW_WAR
	.align		4
.L_31:
        /*00ac*/ 	.byte	0x04, 0x36
        /*00ae*/ 	.short	(.L_33 - .L_32)
.L_32:
        /*00b0*/ 	.word	0x00000008
.L_33:


//--------------------- .nv.callgraph             --------------------------
	.section	.nv.callgraph,"",@"SHT_CUDA_CALLGRAPH"
	.align	4
	.sectionentsize	8
	.align		4
        /*0000*/ 	.word	0x00000000
	.align		4
        /*0004*/ 	.word	0xffffffff
	.align		4
        /*0008*/ 	.word	0x00000000
	.align		4
        /*000c*/ 	.word	0xfffffffe
	.align		4
        /*0010*/ 	.word	0x00000000
	.align		4
        /*0014*/ 	.word	0xfffffffd
	.align		4
        /*0018*/ 	.word	0x00000000
	.align		4
        /*001c*/ 	.word	0xfffffffc


//--------------------- .nv.constant4             --------------------------
	.section	.nv.constant4,"a",@progbits
	.align	8
	.align		8
.nv.constant4:
        /*0000*/ 	.dword	_$_str
	.align		8
        /*0008*/ 	.dword	_$_str_$_2


//--------------------- .text.triton_poi_fused__native_batch_norm_legit_no_training_mul_sigmoid_34 --------------------------
	.section	.text.triton_poi_fused__native_batch_norm_legit_no_training_mul_sigmoid_34,"ax",@progbits
	.align	128
        .global         triton_poi_fused__native_batch_norm_legit_no_training_mul_sigmoid_34
        .type           triton_poi_fused__native_batch_norm_legit_no_training_mul_sigmoid_34,@function
        .size           triton_poi_fused__native_batch_norm_legit_no_training_mul_sigmoid_34,(.L_x_1 - triton_poi_fused__native_batch_norm_legit_no_training_mul_sigmoid_34)
        .other          triton_poi_fused__native_batch_norm_legit_no_training_mul_sigmoid_34,@"STO_CUDA_ENTRY STV_DEFAULT"
triton_poi_fused__native_batch_norm_legit_no_training_mul_sigmoid_34:
.text.triton_poi_fused__native_batch_norm_legit_no_training_mul_sigmoid_34:
[----:B------:R-:W0:Y:S01]  /*0000*/  LDC R1, c[0x0][0x28] ;  /* 0x00000a00ff017b82 */ /* 0x000e220000000800 */
[----:B------:R-:W1:Y:S07]  /*0010*/  S2R R0, SR_TID.X ;  /* 0x0000000000007919 */ /* 0x000e6e0000002100 */
[----:B------:R-:W2:Y:S01]  /*0020*/  LDC.64 R8, c[0x0][0x228] ;  /* 0x00008a00ff087b82 */ /* 0x000ea20000000a00 */
[----:B------:R-:W-:Y:S01]  /*0030*/  ULDC.64 UR4, c[0x0][0x208] ;  /* 0x0000820000047ab9 */ /* 0x000fe20000000a00 */
[----:B------:R-:W3:Y:S06]  /*0040*/  S2R R5, SR_CTAID.X ;  /* 0x0000000000057919 */ /* 0x000eec0000002500 */
[----:B------:R-:W4:Y:S08]  /*0050*/  LDC.64 R14, c[0x0][0x220] ;  /* 0x00008800ff0e7b82 */ /* 0x000f300000000a00 */
[----:B------:R-:W5:Y:S08]  /*0060*/  LDC.64 R12, c[0x0][0x218] ;  /* 0x00008600ff0c7b82 */ /* 0x000f700000000a00 */
[----:B------:R-:W5:Y:S01]  /*0070*/  LDC.64 R16, c[0x0][0x230] ;  /* 0x00008c00ff107b82 */ /* 0x000f620000000a00 */
[----:B-1----:R-:W-:-:S07]  /*0080*/  SHF.L.U32 R0, R0, 0x1, RZ ;  /* 0x0000000100007819 */ /* 0x002fce00000006ff */
[----:B------:R-:W1:Y:S01]  /*0090*/  LDC.64 R18, c[0x0][0x238] ;  /* 0x00008e00ff127b82 */ /* 0x000e620000000a00 */
[----:B---3--:R-:W-:Y:S02]  /*00a0*/  SHF.R.S32.HI R3, RZ, 0x17, R5 ;  /* 0x00000017ff037819 */ /* 0x008fe40000011405 */
[----:B------:R-:W-:Y:S02]  /*00b0*/  LOP3.LUT R0, R0, 0xfe, RZ, 0xc0, !PT ;  /* 0x000000fe00007812 */ /* 0x000fe400078ec0ff */
[----:B------:R-:W-:Y:S02]  /*00c0*/  SGXT R3, R3, 0x1 ;  /* 0x000000010303781a */ /* 0x000fe40000000200 */
[----:B------:R-:W-:-:S04]  /*00d0*/  LEA R0, R5, R0, 0x8 ;  /* 0x0000000005007211 */ /* 0x000fc800078e40ff */
[----:B------:R-:W-:Y:S02]  /*00e0*/  LEA.HI R3, R3, R0, RZ, 0x7 ;  /* 0x0000000003037211 */ /* 0x000fe400078f38ff */
[----:B------:R-:W-:Y:S02]  /*00f0*/  ISETP.GE.AND P0, PT, R0, 0x800, PT ;  /* 0x000008000000780c */ /* 0x000fe40003f06270 */
[----:B------:R-:W-:-:S04]  /*0100*/  LOP3.LUT R3, R3, 0xffffff80, RZ, 0xc0, !PT ;  /* 0xffffff8003037812 */ /* 0x000fc800078ec0ff */
[----:B------:R-:W-:Y:S02]  /*0110*/  IADD3 R11, R0, -R3, RZ ;  /* 0x80000003000b7210 */ /* 0x000fe40007ffe0ff */
[----:B------:R-:W-:-:S03]  /*0120*/  CS2R R2, SRZ ;  /* 0x0000000000027805 */ /* 0x000fc6000001ff00 */
[----:B--2---:R-:W-:-:S05]  /*0130*/  IMAD.WIDE R8, R11, 0x4, R8 ;  /* 0x000000040b087825 */ /* 0x004fca00078e0208 */
[----:B------:R2:W3:Y:S01]  /*0140*/  @!P0 LDG.E.EL.64 R2, desc[UR4][R8.64] ;  /* 0x0000000408028981 */ /* 0x0004e2000c2e1b00 */
[----:B------:R-:W-:Y:S02]  /*0150*/  CS2R R4, SRZ ;  /* 0x0000000000047805 */ /* 0x000fe4000001ff00 */
[----:B------:R-:W-:Y:S01]  /*0160*/  CS2R R6, SRZ ;  /* 0x0000000000067805 */ /* 0x000fe2000001ff00 */
[----:B----4-:R-:W-:-:S04]  /*0170*/  IMAD.WIDE R14, R11, 0x4, R14 ;  /* 0x000000040b0e7825 */ /* 0x010fc800078e020e */
[----:B-----5:R-:W-:Y:S01]  /*0180*/  IMAD.WIDE R12, R0, 0x4, R12 ;  /* 0x00000004000c7825 */ /* 0x020fe200078e020c */
[----:B------:R4:W5:Y:S01]  /*0190*/  @!P0 LDG.E.EL.64 R4, desc[UR4][R14.64] ;  /* 0x000000040e048981 */ /* 0x000962000c2e1b00 */
[----:B--2---:R-:W-:Y:S02]  /*01a0*/  CS2R R8, SRZ ;  /* 0x0000000000087805 */ /* 0x004fe4000001ff00 */
[C---:B0-----:R-:W-:Y:S01]  /*01b0*/  IMAD.WIDE R16, R11.reuse, 0x4, R16 ;  /* 0x000000040b107825 */ /* 0x041fe200078e0210 */
[----:B------:R0:W5:Y:S03]  /*01c0*/  @!P0 LDG.E.64 R6, desc[UR4][R12.64] ;  /* 0x000000040c068981 */ /* 0x000166000c1e1b00 */
[----:B-1----:R-:W-:Y:S01]  /*01d0*/  IMAD.WIDE R18, R11, 0x4, R18 ;  /* 0x000000040b127825 */ /* 0x002fe200078e0212 */
[----:B------:R-:W-:-:S04]  /*01e0*/  CS2R R10, SRZ ;  /* 0x00000000000a7805 */ /* 0x000fc8000001ff00 */
[----:B------:R-:W2:Y:S04]  /*01f0*/  @!P0 LDG.E.EL.64 R8, desc[UR4][R18.64] ;  /* 0x0000000412088981 */ /* 0x000ea8000c2e1b00 */
[----:B------:R-:W2:Y:S01]  /*0200*/  @!P0 LDG.E.EL.64 R10, desc[UR4][R16.64] ;  /* 0x00000004100a8981 */ /* 0x000ea2000c2e1b00 */
[----:B---3--:R-:W-:Y:S01]  /*0210*/  FADD R2, R2, 0.0010000000474974513054 ;  /* 0x3a83126f02027421 */ /* 0x008fe20000000000 */
[----:B------:R-:W-:-:S03]  /*0220*/  FADD R3, R3, 0.0010000000474974513054 ;  /* 0x3a83126f03037421 */ /* 0x000fc60000000000 */
[----:B------:R-:W1:Y:S08]  /*0230*/  MUFU.SQRT R20, R2 ;  /* 0x0000000200147308 */ /* 0x000e700000002000 */
[----:B----4-:R-:W3:Y:S01]  /*0240*/  MUFU.SQRT R14, R3 ;  /* 0x00000003000e7308 */ /* 0x010ee20000002000 */
[C---:B-1----:R-:W-:Y:S02]  /*0250*/  FSETP.GT.AND P1, PT, R20.reuse, 8.50705917302346158658e+37, PT ;  /* 0x7e8000001400780b */ /* 0x042fe40003f24000 */
[----:B------:R-:W-:-:S02]  /*0260*/  FSETP.GEU.AND P3, PT, R20, 1.175494350822287508e-38, PT ;  /* 0x008000001400780b */ /* 0x000fc40003f6e000 */
[C---:B---3--:R-:W-:Y:S02]  /*0270*/  FSETP.GT.AND P2, PT, R14.reuse, 8.50705917302346158658e+37, PT ;  /* 0x7e8000000e00780b */ /* 0x048fe40003f44000 */
[----:B------:R-:W-:-:S07]  /*0280*/  FSETP.GEU.AND P4, PT, R14, 1.175494350822287508e-38, PT ;  /* 0x008000000e00780b */ /* 0x000fce0003f8e000 */
[----:B------:R-:W-:Y:S01]  /*0290*/  @P1 FMUL R20, R20, 0.25 ;  /* 0x3e80000014141820 */ /* 0x000fe20000400000 */
[----:B------:R-:W-:-:S03]  /*02a0*/  HFMA2.MMA R2, -RZ, RZ, 1.625, 0 ;  /* 0x3e800000ff027435 */ /* 0x000fc600000001ff */
[----:B------:R-:W-:Y:S01]  /*02b0*/  @!P3 FMUL R20, R20, 16777216 ;  /* 0x4b8000001414b820 */ /* 0x000fe20000400000 */
[----:B------:R-:W-:-:S05]  /*02c0*/  @P2 FMUL R14, R14, 0.25 ;  /* 0x3e8000000e0e2820 */ /* 0x000fca0000400000 */
[----:B------:R-:W1:Y:S01]  /*02d0*/  MUFU.RCP R20, R20 ;  /* 0x0000001400147308 */ /* 0x000e620000001000 */
[----:B------:R-:W-:Y:S01]  /*02e0*/  @!P4 FMUL R14, R14, 16777216 ;  /* 0x4b8000000e0ec820 */ /* 0x000fe20000400000 */
[----:B------:R-:W-:-:S06]  /*02f0*/  FSEL R3, R2, 1, P1 ;  /* 0x3f80000002037808 */ /* 0x000fcc0000800000 */
[----:B------:R-:W3:Y:S01]  /*0300*/  MUFU.RCP R14, R14 ;  /* 0x0000000e000e7308 */ /* 0x000ee20000001000 */
[----:B------:R-:W-:Y:S01]  /*0310*/  @!P3 FMUL R3, R3, 16777216 ;  /* 0x4b8000000303b820 */ /* 0x000fe20000400000 */
[----:B0-----:R-:W-:Y:S01]  /*0320*/  FSEL R13, R2, 1, P2 ;  /* 0x3f800000020d7808 */ /* 0x001fe20001000000 */
[----:B-----5:R-:W-:Y:S02]  /*0330*/  FADD R4, -R4, R6 ;  /* 0x0000000604047221 */ /* 0x020fe40000000100 */
[----:B-1----:R-:W-:Y:S02]  /*0340*/  FMUL R3, R20, R3 ;  /* 0x0000000314037220 */ /* 0x002fe40000400000 */
[----:B------:R-:W-:Y:S01]  /*0350*/  @!P4 FMUL R13, R13, 16777216 ;  /* 0x4b8000000d0dc820 */ /* 0x000fe20000400000 */
[----:B------:R-:W-:Y:S01]  /*0360*/  FADD R5, -R5, R7 ;  /* 0x0000000705057221 */ /* 0x000fe20000000100 */
[----:B------:R-:W-:Y:S02]  /*0370*/  FMUL R3, R4, R3 ;  /* 0x0000000304037220 */ /* 0x000fe40000400000 */
[----:B---3--:R-:W-:-:S02]  /*0380*/  FMUL R4, R14, R13 ;  /* 0x0000000d0e047220 */ /* 0x008fc40000400000 */
[----:B--2---:R-:W-:Y:S02]  /*0390*/  FFMA R8, R3, R10, R8 ;  /* 0x0000000a03087223 */ /* 0x004fe40000000008 */
[----:B------:R-:W-:Y:S02]  /*03a0*/  FMUL R4, R5, R4 ;  /* 0x0000000405047220 */ /* 0x000fe40000400000 */
[----:B------:R-:W-:Y:S02]  /*03b0*/  FADD R3, RZ, -R8 ;  /* 0x80000008ff037221 */ /* 0x000fe40000000000 */
[----:B------:R-:W-:Y:S02]  /*03c0*/  FFMA R9, R4, R11, R9 ;  /* 0x0000000b04097223 */ /* 0x000fe40000000009 */
[----:B------:R-:W-:Y:S02]  /*03d0*/  FMUL R4, R3, 1.4426950216293334961 ;  /* 0x3fb8aa3b03047820 */ /* 0x000fe40000400000 */
[----:B------:R-:W-:-:S04]  /*03e0*/  FADD R3, RZ, -R9 ;  /* 0x80000009ff037221 */ /* 0x000fc80000000000 */
[----:B------:R-:W-:Y:S01]  /*03f0*/  FMUL R6, R3, 1.4426950216293334961 ;  /* 0x3fb8aa3b03067820 */ /* 0x000fe20000400000 */
[----:B------:R-:W-:-:S04]  /*0400*/  FSETP.GEU.AND P1, PT, R4, -126, PT ;  /* 0xc2fc00000400780b */ /* 0x000fc80003f2e000 */
[----:B------:R-:W-:-:S09]  /*0410*/  FSETP.GEU.AND P2, PT, R6, -126, PT ;  /* 0xc2fc00000600780b */ /* 0x000fd20003f4e000 */
[----:B------:R-:W-:-:S04]  /*0420*/  @!P1 FMUL R4, R4, 0.5 ;  /* 0x3f00000004049820 */ /* 0x000fc80000400000 */
[----:B------:R-:W-:Y:S01]  /*0430*/  @!P2 FMUL R6, R6, 0.5 ;  /* 0x3f0000000606a820 */ /* 0x000fe20000400000 */
[----:B------:R-:W0:Y:S08]  /*0440*/  MUFU.EX2 R3, R4 ;  /* 0x0000000400037308 */ /* 0x000e300000000800 */
[----:B------:R-:W1:Y:S01]  /*0450*/  MUFU.EX2 R5, R6 ;  /* 0x0000000600057308 */ /* 0x000e620000000800 */
[----:B0-----:R-:W-:-:S04]  /*0460*/  @!P1 FMUL R3, R3, R3 ;  /* 0x0000000303039220 */ /* 0x001fc80000400000 */
[----:B------:R-:W-:Y:S01]  /*0470*/  FADD R7, R3, 1 ;  /* 0x3f80000003077421 */ /* 0x000fe20000000000 */
[----:B-1----:R-:W-:-:S04]  /*0480*/  @!P2 FMUL R5, R5, R5 ;  /* 0x000000050505a220 */ /* 0x002fc80000400000 */
[----:B------:R-:W-:Y:S01]  /*0490*/  FADD R10, R5, 1 ;  /* 0x3f800000050a7421 */ /* 0x000fe20000000000 */
[----:B------:R-:W-:Y:S01]  /*04a0*/  FSETP.GT.AND P1, PT, R7, 8.50705917302346158658e+37, PT ;  /* 0x7e8000000700780b */ /* 0x000fe20003f24000 */
[----:B------:R-:W0:Y:S03]  /*04b0*/  LDC.64 R4, c[0x0][0x210] ;  /* 0x00008400ff047b82 */ /* 0x000e260000000a00 */
[----:B------:R-:W-:-:S09]  /*04c0*/  FSETP.GT.AND P2, PT, R10, 8.50705917302346158658e+37, PT ;  /* 0x7e8000000a00780b */ /* 0x000fd20003f44000 */
[----:B------:R-:W-:-:S04]  /*04d0*/  @P1 FMUL R7, R7, 0.25 ;  /* 0x3e80000007071820 */ /* 0x000fc80000400000 */
[----:B------:R-:W-:Y:S02]  /*04e0*/  @P2 FMUL R10, R10, 0.25 ;  /* 0x3e8000000a0a2820 */ /* 0x000fe40000400000 */
[----:B------:R-:W1:Y:S08]  /*04f0*/  MUFU.RCP R7, R7 ;  /* 0x0000000700077308 */ /* 0x000e700000001000 */
[----:B------:R-:W2:Y:S01]  /*0500*/  MUFU.RCP R10, R10 ;  /* 0x0000000a000a7308 */ /* 0x000ea20000001000 */
[----:B------:R-:W-:-:S02]  /*0510*/  FSEL R6, R2, 1, P1 ;  /* 0x3f80000002067808 */ /* 0x000fc40000800000 */
[----:B------:R-:W-:-:S03]  /*0520*/  FSEL R3, R2, 1, P2 ;  /* 0x3f80000002037808 */ /* 0x000fc60001000000 */
[----:B-1----:R-:W-:-:S04]  /*0530*/  FMUL R11, R7, R6 ;  /* 0x00000006070b7220 */ /* 0x002fc80000400000 */
[----:B------:R-:W-:Y:S01]  /*0540*/  FMUL R8, R8, R11 ;  /* 0x0000000b08087220 */ /* 0x000fe20000400000 */
[----:B--2---:R-:W-:Y:S01]  /*0550*/  FMUL R6, R10, R3 ;  /* 0x000000030a067220 */ /* 0x004fe20000400000 */
[----:B0-----:R-:W-:-:S04]  /*0560*/  IMAD.WIDE R2, R0, 0x4, R4 ;  /* 0x0000000400027825 */ /* 0x001fc800078e0204 */
[----:B------:R-:W-:Y:S01]  /*0570*/  FMUL R9, R9, R6 ;  /* 0x0000000609097220 */ /* 0x000fe20000400000 */
[----:B------:R-:W-:Y:S06]  /*0580*/  @P0 EXIT ;  /* 0x000000000000094d */ /* 0x000fec0003800000 */
[----:B------:R-:W-:Y:S01]  /*0590*/  STG.E.64 desc[UR4][R2.64], R8 ;  /* 0x0000000802007986 */ /* 0x000fe2000c101b04 */
[----:B------:R-:W-:Y:S05]  /*05a0*/  EXIT ;  /* 0x000000000000794d */ /* 0x000fea0003800000 */
.L_x_0:
[----:B------:R-:W-:-:S00]  /*05b0*/  BRA `(.L_x_0) ;  /* 0xfffffffc00fc7947 */ /* 0x000fc0000383ffff */
[----:B------:R-:W-:-:S00]  /*05c0*/  NOP ;  /* 0x0000000000007918 */ /* 0x000fc00000000000 */
        /* <DEDUP_REMOVED lines=11> */
.L_x_1:


//--------------------- .nv.global.init           --------------------------
	.section	.nv.global.init,"aw",@progbits
.nv.global.init:
	.type		_$_str,@object
	.size		_$_str,(_$_str_$_2 - _$_str)
_$_str:
        /*0000*/ 	.byte	0x5f, 0x5f, 0x43, 0x55, 0x44, 0x41, 0x5f, 0x46, 0x54, 0x5a, 0x00
	.type		_$_str_$_2,@object
	.size		_$_str_$_2,(.L_1 - _$_str_$_2)
_$_str_$_2:
        /*000b*/ 	.byte	0x5f, 0x5f, 0x43, 0x55, 0x44, 0x41, 0x5f, 0x50, 0x52, 0x45, 0x43, 0x5f, 0x53, 0x51, 0x52, 0x54
        /*001b*/ 	.byte	0x00
.L_1:


//--------------------- .nv.constant0.triton_poi_fused__native_batch_norm_legit_no_training_mul_sigmoid_34 --------------------------
	.section	.nv.constant0.triton_poi_fused__native_batch_norm_legit_no_training_mul_sigmoid_34,"a",@progbits
	.sectionflags	@""
	.align	4
.nv.constant0.triton_poi_fused__native_batch_norm_legit_no_training_mul_sigmoid_34:
	.zero		580
